	.headerflags	@"EF_CUDA_TEXMODE_UNIFIED EF_CUDA_64BIT_ADDRESS EF_CUDA_ACCELERATORS EF_CUDA_SM90 EF_CUDA_VIRTUAL_SM(EF_CUDA_SM90)"
	.elftype	@"ET_EXEC"


//--------------------- .nv.info                  --------------------------
	.section	.nv.info,"",@"SHT_CUDA_INFO"
	.align	4


	//----- nvinfo : EIATTR_REGCOUNT
	.align		4
        /*0000*/ 	.byte	0x04, 0x2f
        /*0002*/ 	.short	(.L_1 - .L_0)
	.align		4
.L_0:
        /*0004*/ 	.word	index@(triton_poi_fused_cat_20)
        /*0008*/ 	.word	0x00000016


	//----- nvinfo : EIATTR_MIN_STACK_SIZE
	.align		4
.L_1:
        /*000c*/ 	.byte	0x04, 0x12
        /*000e*/ 	.short	(.L_3 - .L_2)
	.align		4
.L_2:
        /*0010*/ 	.word	index@(triton_poi_fused_cat_20)
        /*0014*/ 	.word	0x00000000


	//----- nvinfo : EIATTR_FRAME_SIZE
	.align		4
.L_3:
        /*0018*/ 	.byte	0x04, 0x11
        /*001a*/ 	.short	(.L_5 - .L_4)
	.align		4
.L_4:
        /*001c*/ 	.word	index@(triton_poi_fused_cat_20)
        /*0020*/ 	.word	0x00000000


	//----- nvinfo : EIATTR_MIN_STACK_SIZE
	.align		4
.L_5:
        /*0024*/ 	.byte	0x04, 0x12
        /*0026*/ 	.short	(.L_7 - .L_6)
	.align		4
.L_6:
        /*0028*/ 	.word	index@(triton_poi_fused_cat_20)
        /*002c*/ 	.word	0x00000000
.L_7:


//--------------------- .nv.info.triton_poi_fused_cat_20 --------------------------
	.section	.nv.info.triton_poi_fused_cat_20,"",@"SHT_CUDA_INFO"
	.sectionflags	@""
	.align	4


	//----- nvinfo : EIATTR_CUDA_API_VERSION
	.align		4
        /*0000*/ 	.byte	0x04, 0x37
        /*0002*/ 	.short	(.L_9 - .L_8)
.L_8:
        /*0004*/ 	.word	0x0000007c


	//----- nvinfo : EIATTR_KPARAM_INFO
	.align		4
.L_9:
        /*0008*/ 	.byte	0x04, 0x17
        /*000a*/ 	.short	(.L_11 - .L_10)
.L_10:
        /*000c*/ 	.word	0x00000000
        /*0010*/ 	.short	0x0005
        /*0012*/ 	.short	0x0028
        /*0014*/ 	.byte	0x00, 0xf0, 0x11, 0x00


	//----- nvinfo : EIATTR_KPARAM_INFO
	.align		4
.L_11:
        /*0018*/ 	.byte	0x04, 0x17
        /*001a*/ 	.short	(.L_13 - .L_12)
.L_12:
        /*001c*/ 	.word	0x00000000
        /*0020*/ 	.short	0x0004
        /*0022*/ 	.short	0x0020
        /*0024*/ 	.byte	0x00, 0xf4, 0x21, 0x00


	//----- nvinfo : EIATTR_KPARAM_INFO
	.align		4
.L_13:
        /*0028*/ 	.byte	0x04, 0x17
        /*002a*/ 	.short	(.L_15 - .L_14)
.L_14:
        /*002c*/ 	.word	0x00000000
        /*0030*/ 	.short	0x0003
        /*0032*/ 	.short	0x0018
        /*0034*/ 	.byte	0x00, 0xf4, 0x21, 0x00


	//----- nvinfo : EIATTR_KPARAM_INFO
	.align		4
.L_15:
        /*0038*/ 	.byte	0x04, 0x17
        /*003a*/ 	.short	(.L_17 - .L_16)
.L_16:
        /*003c*/ 	.word	0x00000000
        /*0040*/ 	.short	0x0002
        /*0042*/ 	.short	0x0010
        /*0044*/ 	.byte	0x00, 0xf4, 0x21, 0x00


	//----- nvinfo : EIATTR_KPARAM_INFO
	.align		4
.L_17:
        /*0048*/ 	.byte	0x04, 0x17
        /*004a*/ 	.short	(.L_19 - .L_18)
.L_18:
        /*004c*/ 	.word	0x00000000
        /*0050*/ 	.short	0x0001
        /*0052*/ 	.short	0x0008
        /*0054*/ 	.byte	0x00, 0xf4, 0x21, 0x00


	//----- nvinfo : EIATTR_KPARAM_INFO
	.align		4
.L_19:
        /*0058*/ 	.byte	0x04, 0x17
        /*005a*/ 	.short	(.L_21 - .L_20)
.L_20:
        /*005c*/ 	.word	0x00000000
        /*0060*/ 	.short	0x0000
        /*0062*/ 	.short	0x0000
        /*0064*/ 	.byte	0x00, 0xf4, 0x21, 0x00


	//----- nvinfo : EIATTR_SPARSE_MMA_MASK
	.align		4
.L_21:
        /*0068*/ 	.byte	0x03, 0x50
        /*006a*/ 	.short	0x0000


	//----- nvinfo : EIATTR_MAXREG_COUNT
	.align		4
        /*006c*/ 	.byte	0x03, 0x1b
        /*006e*/ 	.short	0x00ff


	//----- nvinfo : EIATTR_EXIT_INSTR_OFFSETS
	.align		4
        /*0070*/ 	.byte	0x04, 0x1c
        /*0072*/ 	.short	(.L_23 - .L_22)


	//   ....[0]....
.L_22:
        /*0074*/ 	.word	0x000001e0


	//----- nvinfo : EIATTR_REQNTID
	.align		4
.L_23:
        /*0078*/ 	.byte	0x04, 0x10
        /*007a*/ 	.short	(.L_25 - .L_24)
.L_24:
        /*007c*/ 	.word	0x00000100
        /*0080*/ 	.word	0x00000001
        /*0084*/ 	.word	0x00000001


	//----- nvinfo : EIATTR_CBANK_PARAM_SIZE
	.align		4
.L_25:
        /*0088*/ 	.byte	0x03, 0x19
        /*008a*/ 	.short	0x002c


	//----- nvinfo : EIATTR_PARAM_CBANK
	.align		4
        /*008c*/ 	.byte	0x04, 0x0a
        /*008e*/ 	.short	(.L_27 - .L_26)
	.align		4
.L_26:
        /*0090*/ 	.word	index@(.nv.constant0.triton_poi_fused_cat_20)
        /*0094*/ 	.short	0x0210
        /*0096*/ 	.short	0x002c


	//----- nvinfo : EIATTR_SW_WAR
	.align		4
.L_27:
        /*0098*/ 	.byte	0x04, 0x36
        /*009a*/ 	.short	(.L_29 - .L_28)
.L_28:
        /*009c*/ 	.word	0x00000008
.L_29:


//--------------------- .nv.callgraph             --------------------------
	.section	.nv.callgraph,"",@"SHT_CUDA_CALLGRAPH"
	.align	4
	.sectionentsize	8
	.align		4
        /*0000*/ 	.word	0x00000000
	.align		4
        /*0004*/ 	.word	0xffffffff
	.align		4
        /*0008*/ 	.word	0x00000000
	.align		4
        /*000c*/ 	.word	0xfffffffe
	.align		4
        /*0010*/ 	.word	0x00000000
	.align		4
        /*0014*/ 	.word	0xfffffffd
	.align		4
        /*0018*/ 	.word	0x00000000
	.align		4
        /*001c*/ 	.word	0xfffffffc


//--------------------- .text.triton_poi_fused_cat_20 --------------------------
	.section	.text.triton_poi_fused_cat_20,"ax",@progbits
	.align	128
        .global         triton_poi_fused_cat_20
        .type           triton_poi_fused_cat_20,@function
        .size           triton_poi_fused_cat_20,(.L_x_1 - triton_poi_fused_cat_20)
        .other          triton_poi_fused_cat_20,@"STO_CUDA_ENTRY STV_DEFAULT"
triton_poi_fused_cat_20:
.text.triton_poi_fused_cat_20:
[----:B------:R-:W-:Y:S01]  /*0000*/  LDC R1, c[0x0][0x28] ;  /* 0x00000a00ff017b82 */ /* 0x000fe20000000800 */
[----:B------:R-:W1:Y:S07]  /*0010*/  S2R R0, SR_TID.X ;  /* 0x0000000000007919 */ /* 0x000e6e0000002100 */
[----:B------:R-:W2:Y:S01]  /*0020*/  LDC.64 R2, c[0x0][0x210] ;  /* 0x00008400ff027b82 */ /* 0x000ea20000000a00 */
[----:B------:R-:W-:Y:S01]  /*0030*/  ULDC.64 UR4, c[0x0][0x208] ;  /* 0x0000820000047ab9 */ /* 0x000fe20000000a00 */
[----:B------:R-:W3:Y:S06]  /*0040*/  S2R R13, SR_CTAID.X ;  /* 0x00000000000d7919 */ /* 0x000eec0000002500 */
[----:B------:R-:W4:Y:S08]  /*0050*/  LDC.64 R6, c[0x0][0x218] ;  /* 0x00008600ff067b82 */ /* 0x000f300000000a00 */
[----:B------:R-:W5:Y:S08]  /*0060*/  LDC.64 R8, c[0x0][0x220] ;  /* 0x00008800ff087b82 */ /* 0x000f700000000a00 */
[----:B------:R-:W4:Y:S01]  /*0070*/  LDC.64 R10, c[0x0][0x228] ;  /* 0x00008a00ff0a7b82 */ /* 0x000f220000000a00 */
[----:B-1----:R-:W-:-:S04]  /*0080*/  SHF.L.U32 R0, R0, 0x1, RZ ;  /* 0x0000000100007819 */ /* 0x002fc800000006ff */
[----:B------:R-:W-:-:S04]  /*0090*/  LOP3.LUT R0, R0, 0x1fe, RZ, 0xc0, !PT ;  /* 0x000001fe00007812 */ /* 0x000fc800078ec0ff */
[----:B---3--:R-:W-:-:S05]  /*00a0*/  LEA R13, R13, R0, 0x9 ;  /* 0x000000000d0d7211 */ /* 0x008fca00078e48ff */
[----:B--2---:R-:W-:-:S06]  /*00b0*/  IMAD.WIDE R2, R13, 0x4, R2 ;  /* 0x000000040d027825 */ /* 0x004fcc00078e0202 */
[----:B------:R-:W2:Y:S01]  /*00c0*/  LDG.E.64 R2, desc[UR4][R2.64] ;  /* 0x0000000402027981 */ /* 0x000ea2000c1e1b00 */
[----:B------:R-:W-:-:S05]  /*00d0*/  IMAD.HI R0, R13, 0x2aaaaaab, RZ ;  /* 0x2aaaaaab0d007827 */ /* 0x000fca00078e02ff */
[----:B------:R-:W-:-:S04]  /*00e0*/  SHF.R.U32.HI R5, RZ, 0x1f, R0 ;  /* 0x0000001fff057819 */ /* 0x000fc80000011600 */
[----:B------:R-:W-:Y:S02]  /*00f0*/  LEA.HI.SX32 R0, R0, R5, 0x12 ;  /* 0x0000000500007211 */ /* 0x000fe400078f92ff */
[----:B------:R-:W1:Y:S03]  /*0100*/  LDC.64 R4, c[0x0][0x230] ;  /* 0x00008c00ff047b82 */ /* 0x000e660000000a00 */
[----:B------:R-:W-:-:S04]  /*0110*/  IMAD R13, R0, -0x18000, R13 ;  /* 0xfffe8000000d7824 */ /* 0x000fc800078e020d */
[----:B------:R-:W-:-:S04]  /*0120*/  IMAD R13, R0, 0xb4000, R13 ;  /* 0x000b4000000d7824 */ /* 0x000fc800078e020d */
[----:B------:R-:W-:Y:S02]  /*0130*/  IMAD R15, R0, 0xc000, R13 ;  /* 0x0000c000000f7824 */ /* 0x000fe400078e020d */
[----:B----4-:R-:W-:-:S04]  /*0140*/  IMAD.WIDE R6, R13, 0x4, R6 ;  /* 0x000000040d067825 */ /* 0x010fc800078e0206 */
[----:B------:R-:W-:Y:S02]  /*0150*/  IMAD R17, R0, 0xc000, R15 ;  /* 0x0000c00000117824 */ /* 0x000fe400078e020f */
[----:B-----5:R-:W-:-:S04]  /*0160*/  IMAD.WIDE R8, R15, 0x4, R8 ;  /* 0x000000040f087825 */ /* 0x020fc800078e0208 */
[----:B------:R-:W-:Y:S02]  /*0170*/  IMAD R19, R0, 0xc000, R17 ;  /* 0x0000c00000137824 */ /* 0x000fe400078e0211 */
[----:B0-----:R-:W-:-:S04]  /*0180*/  IMAD.WIDE R10, R17, 0x4, R10 ;  /* 0x00000004110a7825 */ /* 0x001fc800078e020a */
[----:B-1----:R-:W-:Y:S01]  /*0190*/  IMAD.WIDE R4, R19, 0x4, R4 ;  /* 0x0000000413047825 */ /* 0x002fe200078e0204 */
[----:B--2---:R-:W-:Y:S04]  /*01a0*/  STG.E.64 desc[UR4][R6.64], R2 ;  /* 0x0000000206007986 */ /* 0x004fe8000c101b04 */
[----:B------:R-:W-:Y:S04]  /*01b0*/  STG.E.64 desc[UR4][R8.64], R2 ;  /* 0x0000000208007986 */ /* 0x000fe8000c101b04 */
[----:B------:R-:W-:Y:S04]  /*01c0*/  STG.E.64 desc[UR4][R10.64], R2 ;  /* 0x000000020a007986 */ /* 0x000fe8000c101b04 */
[----:B------:R-:W-:Y:S01]  /*01d0*/  STG.E.64 desc[UR4][R4.64], R2 ;  /* 0x0000000204007986 */ /* 0x000fe2000c101b04 */
[----:B------:R-:W-:Y:S05]  /*01e0*/  EXIT ;  /* 0x000000000000794d */ /* 0x000fea0003800000 */
.L_x_0:
[----:B------:R-:W-:-:S00]  /*01f0*/  BRA `(.L_x_0) ;  /* 0xfffffffc00fc7947 */ /* 0x000fc0000383ffff */
[----:B------:R-:W-:-:S00]  /*0200*/  NOP ;  /* 0x0000000000007918 */ /* 0x000fc00000000000 */
[----:B------:R-:W-:-:S00]  /*0210*/  NOP ;  /* 0x0000000000007918 */ /* 0x000fc00000000000 */
[----:B------:R-:W-:-:S00]  /*0220*/  NOP ;  /* 0x0000000000007918 */ /* 0x000fc00000000000 */
[----:B------:R-:W-:-:S00]  /*0230*/  NOP ;  /* 0x0000000000007918 */ /* 0x000fc00000000000 */
[----:B------:R-:W-:-:S00]  /*0240*/  NOP ;  /* 0x0000000000007918 */ /* 0x000fc00000000000 */
[----:B------:R-:W-:-:S00]  /*0250*/  NOP ;  /* 0x0000000000007918 */ /* 0x000fc00000000000 */
[----:B------:R-:W-:-:S00]  /*0260*/  NOP ;  /* 0x0000000000007918 */ /* 0x000fc00000000000 */
[----:B------:R-:W-:-:S00]  /*0270*/  NOP ;  /* 0x0000000000007918 */ /* 0x000fc00000000000 */
.L_x_1:


//--------------------- .nv.constant0.triton_poi_fused_cat_20 --------------------------
	.section	.nv.constant0.triton_poi_fused_cat_20,"a",@progbits
	.sectionflags	@""
	.align	4
.nv.constant0.triton_poi_fused_cat_20:
	.zero		572
